//
// Generated by NVIDIA NVVM Compiler
//
// Compiler Build ID: CL-36424714
// Cuda compilation tools, release 13.0, V13.0.88
// Based on NVVM 20.0.0
//

.version 9.0
.target sm_100
.address_size 64

	// .globl	_Z19markFilterEdges_gpuPiS_S_S_i

.visible .entry _Z19markFilterEdges_gpuPiS_S_S_i(
	.param .u64 .ptr .align 1 _Z19markFilterEdges_gpuPiS_S_S_i_param_0,
	.param .u64 .ptr .align 1 _Z19markFilterEdges_gpuPiS_S_S_i_param_1,
	.param .u64 .ptr .align 1 _Z19markFilterEdges_gpuPiS_S_S_i_param_2,
	.param .u64 .ptr .align 1 _Z19markFilterEdges_gpuPiS_S_S_i_param_3,
	.param .u32 _Z19markFilterEdges_gpuPiS_S_S_i_param_4
)
{
	.reg .pred 	%p<5>;
	.reg .b32 	%r<19>;
	.reg .b64 	%rd<19>;

	ld.param.u64 	%rd5, [_Z19markFilterEdges_gpuPiS_S_S_i_param_0];
	ld.param.u64 	%rd6, [_Z19markFilterEdges_gpuPiS_S_S_i_param_1];
	ld.param.u64 	%rd8, [_Z19markFilterEdges_gpuPiS_S_S_i_param_2];
	ld.param.u64 	%rd7, [_Z19markFilterEdges_gpuPiS_S_S_i_param_3];
	ld.param.u32 	%r7, [_Z19markFilterEdges_gpuPiS_S_S_i_param_4];
	cvta.to.global.u64 	%rd1, %rd8;
	mov.u32 	%r1, %ntid.x;
	mov.u32 	%r8, %ctaid.x;
	mov.u32 	%r9, %tid.x;
	mad.lo.s32 	%r17, %r1, %r8, %r9;
	setp.ge.s32 	%p1, %r17, %r7;
	@%p1 bra 	$L__BB0_6;
	mov.u32 	%r10, %nctaid.x;
	mul.lo.s32 	%r3, %r1, %r10;
	cvta.to.global.u64 	%rd2, %rd5;
	cvta.to.global.u64 	%rd3, %rd6;
	cvta.to.global.u64 	%rd4, %rd7;
$L__BB0_2:
	mul.wide.s32 	%rd9, %r17, 4;
	add.s64 	%rd10, %rd2, %rd9;
	ld.global.u32 	%r11, [%rd10];
	mul.wide.s32 	%rd11, %r11, 4;
	add.s64 	%rd12, %rd1, %rd11;
	ld.global.u32 	%r12, [%rd12];
	setp.ne.s32 	%p2, %r12, -1;
	@%p2 bra 	$L__BB0_4;
	add.s64 	%rd14, %rd3, %rd9;
	ld.global.u32 	%r14, [%rd14];
	mul.wide.s32 	%rd15, %r14, 4;
	add.s64 	%rd16, %rd1, %rd15;
	ld.global.u32 	%r15, [%rd16];
	setp.eq.s32 	%p3, %r15, -1;
	mov.b32 	%r18, 1;
	@%p3 bra 	$L__BB0_5;
$L__BB0_4:
	mov.b32 	%r18, 0;
$L__BB0_5:
	add.s64 	%rd18, %rd4, %rd9;
	st.global.u32 	[%rd18], %r18;
	add.s32 	%r17, %r17, %r3;
	setp.lt.s32 	%p4, %r17, %r7;
	@%p4 bra 	$L__BB0_2;
$L__BB0_6:
	ret;

}


// ===== COMPILED SASS (sm_100) =====

	.target	sm_100

	.elftype	@"ET_EXEC"


//--------------------- .note.nv.tkinfo           --------------------------
	.section	.note.nv.tkinfo,"",@"SHT_NOTE"
	.sectionflags	@"SHF_NOTE_NV_TKINFO"
	.tkinfo
        /*0018*/ 	.word	0x00000002
        /*0030*/ 	.string	""
        /*0030*/ 	.string	"ptxas"
        /*0030*/ 	.string	"Cuda compilation tools, release 13.0, V13.0.88"
        /*0030*/ 	.string	"Build cuda_13.0.r13.0/compiler.36424714_0"
        /*0030*/ 	.string	"-arch sm_100 -m 64 "



//--------------------- .note.nv.cuinfo           --------------------------
	.section	.note.nv.cuinfo,"",@"SHT_NOTE"
	.sectionflags	@"SHF_NOTE_NV_CUINFO"
        /*0018*/ 	.short	0x0002
        /*001a*/ 	.short	0x0064
        /*001c*/ 	.short	0x0082
	.zero		2


//--------------------- .nv.info                  --------------------------
	.section	.nv.info,"",@"SHT_CUDA_INFO"
	.align	4


	//----- nvinfo : EIATTR_REGCOUNT
	.align		4
        /*0000*/ 	.byte	0x04, 0x2f
        /*0002*/ 	.short	(.L_1 - .L_0)
	.align		4
.L_0:
        /*0004*/ 	.word	index@(_Z19markFilterEdges_gpuPiS_S_S_i)
        /*0008*/ 	.word	0x00000014


	//----- nvinfo : EIATTR_FRAME_SIZE
	.align		4
.L_1:
        /*000c*/ 	.byte	0x04, 0x11
        /*000e*/ 	.short	(.L_3 - .L_2)
	.align		4
.L_2:
        /*0010*/ 	.word	index@(_Z19markFilterEdges_gpuPiS_S_S_i)
        /*0014*/ 	.word	0x00000000


	//----- nvinfo : EIATTR_MIN_STACK_SIZE
	.align		4
.L_3:
        /*0018*/ 	.byte	0x04, 0x12
        /*001a*/ 	.short	(.L_5 - .L_4)
	.align		4
.L_4:
        /*001c*/ 	.word	index@(_Z19markFilterEdges_gpuPiS_S_S_i)
        /*0020*/ 	.word	0x00000000
.L_5:


//--------------------- .nv.compat                --------------------------
	.section	.nv.compat,"",@"SHT_CUDA_COMPAT_INFO"
	.align	4
        /*0000*/ 	.byte	0x02, 0x09, 0x00, 0x00, 0x02, 0x02, 0x01, 0x00, 0x02, 0x05, 0x05, 0x00, 0x03, 0x07, 0x01, 0x01
        /*0010*/ 	.byte	0x02, 0x03, 0x00, 0x00, 0x02, 0x06, 0x01, 0x00, 0x04, 0x0b, 0x08, 0x00, 0x09, 0x00, 0x00, 0x00
        /*0020*/ 	.byte	0x00, 0x00, 0x00, 0x00


//--------------------- .nv.info._Z19markFilterEdges_gpuPiS_S_S_i --------------------------
	.section	.nv.info._Z19markFilterEdges_gpuPiS_S_S_i,"",@"SHT_CUDA_INFO"
	.sectionflags	@""
	.align	4


	//----- nvinfo : EIATTR_CUDA_API_VERSION
	.align		4
        /*0000*/ 	.byte	0x04, 0x37
        /*0002*/ 	.short	(.L_7 - .L_6)
.L_6:
        /*0004*/ 	.word	0x00000082


	//----- nvinfo : EIATTR_KPARAM_INFO
	.align		4
.L_7:
        /*0008*/ 	.byte	0x04, 0x17
        /*000a*/ 	.short	(.L_9 - .L_8)
.L_8:
        /*000c*/ 	.word	0x00000000
        /*0010*/ 	.short	0x0004
        /*0012*/ 	.short	0x0020
        /*0014*/ 	.byte	0x00, 0xf0, 0x11, 0x00


	//----- nvinfo : EIATTR_KPARAM_INFO
	.align		4
.L_9:
        /*0018*/ 	.byte	0x04, 0x17
        /*001a*/ 	.short	(.L_11 - .L_10)
.L_10:
        /*001c*/ 	.word	0x00000000
        /*0020*/ 	.short	0x0003
        /*0022*/ 	.short	0x0018
        /*0024*/ 	.byte	0x00, 0xf5, 0x21, 0x00


	//----- nvinfo : EIATTR_KPARAM_INFO
	.align		4
.L_11:
        /*0028*/ 	.byte	0x04, 0x17
        /*002a*/ 	.short	(.L_13 - .L_12)
.L_12:
        /*002c*/ 	.word	0x00000000
        /*0030*/ 	.short	0x0002
        /*0032*/ 	.short	0x0010
        /*0034*/ 	.byte	0x00, 0xf5, 0x21, 0x00


	//----- nvinfo : EIATTR_KPARAM_INFO
	.align		4
.L_13:
        /*0038*/ 	.byte	0x04, 0x17
        /*003a*/ 	.short	(.L_15 - .L_14)
.L_14:
        /*003c*/ 	.word	0x00000000
        /*0040*/ 	.short	0x0001
        /*0042*/ 	.short	0x0008
        /*0044*/ 	.byte	0x00, 0xf5, 0x21, 0x00


	//----- nvinfo : EIATTR_KPARAM_INFO
	.align		4
.L_15:
        /*0048*/ 	.byte	0x04, 0x17
        /*004a*/ 	.short	(.L_17 - .L_16)
.L_16:
        /*004c*/ 	.word	0x00000000
        /*0050*/ 	.short	0x0000
        /*0052*/ 	.short	0x0000
        /*0054*/ 	.byte	0x00, 0xf5, 0x21, 0x00


	//----- nvinfo : EIATTR_SPARSE_MMA_MASK
	.align		4
.L_17:
        /*0058*/ 	.byte	0x03, 0x50
        /*005a*/ 	.short	0x0000


	//----- nvinfo : EIATTR_MAXREG_COUNT
	.align		4
        /*005c*/ 	.byte	0x03, 0x1b
        /*005e*/ 	.short	0x00ff


	//----- nvinfo : EIATTR_MERCURY_ISA_VERSION
	.align		4
        /*0060*/ 	.byte	0x03, 0x5f
        /*0062*/ 	.short	0x0101


	//----- nvinfo : EIATTR_VRC_CTA_INIT_COUNT
	.align		4
        /*0064*/ 	.byte	0x02, 0x4a
	.zero		1
	.zero		1


	//----- nvinfo : EIATTR_EXIT_INSTR_OFFSETS
	.align		4
        /*0068*/ 	.byte	0x04, 0x1c
        /*006a*/ 	.short	(.L_19 - .L_18)


	//   ....[0]....
.L_18:
        /*006c*/ 	.word	0x00000070


	//   ....[1]....
        /*0070*/ 	.word	0x00000260


	//----- nvinfo : EIATTR_CRS_STACK_SIZE
	.align		4
.L_19:
        /*0074*/ 	.byte	0x04, 0x1e
        /*0076*/ 	.short	(.L_21 - .L_20)
.L_20:
        /*0078*/ 	.word	0x00000000


	//----- nvinfo : EIATTR_CBANK_PARAM_SIZE
	.align		4
.L_21:
        /*007c*/ 	.byte	0x03, 0x19
        /*007e*/ 	.short	0x0024


	//----- nvinfo : EIATTR_PARAM_CBANK
	.align		4
        /*0080*/ 	.byte	0x04, 0x0a
        /*0082*/ 	.short	(.L_23 - .L_22)
	.align		4
.L_22:
        /*0084*/ 	.word	index@(.nv.constant0._Z19markFilterEdges_gpuPiS_S_S_i)
        /*0088*/ 	.short	0x0380
        /*008a*/ 	.short	0x0024


	//----- nvinfo : EIATTR_SW_WAR
	.align		4
.L_23:
        /*008c*/ 	.byte	0x04, 0x36
        /*008e*/ 	.short	(.L_25 - .L_24)
.L_24:
        /*0090*/ 	.word	0x00000008
.L_25:


//--------------------- .nv.callgraph             --------------------------
	.section	.nv.callgraph,"",@"SHT_CUDA_CALLGRAPH"
	.align	4
	.sectionentsize	8
	.align		4
        /*0000*/ 	.word	0x00000000
	.align		4
        /*0004*/ 	.word	0xffffffff
	.align		4
        /*0008*/ 	.word	0x00000000
	.align		4
        /*000c*/ 	.word	0xfffffffe
	.align		4
        /*0010*/ 	.word	0x00000000
	.align		4
        /*0014*/ 	.word	0xfffffffd
	.align		4
        /*0018*/ 	.word	0x00000000
	.align		4
        /*001c*/ 	.word	0xfffffffc


//--------------------- .text._Z19markFilterEdges_gpuPiS_S_S_i --------------------------
	.section	.text._Z19markFilterEdges_gpuPiS_S_S_i,"ax",@progbits
	.align	128
        .global         _Z19markFilterEdges_gpuPiS_S_S_i
        .type           _Z19markFilterEdges_gpuPiS_S_S_i,@function
        .size           _Z19markFilterEdges_gpuPiS_S_S_i,(.L_x_5 - _Z19markFilterEdges_gpuPiS_S_S_i)
        .other          _Z19markFilterEdges_gpuPiS_S_S_i,@"STO_CUDA_ENTRY STV_DEFAULT"
_Z19markFilterEdges_gpuPiS_S_S_i:
.text._Z19markFilterEdges_gpuPiS_S_S_i:
[----:B------:R-:W-:Y:S01]  /*0000*/  LDC R1, c[0x0][0x37c] ;  /* 0x0000df00ff017b82 */ /* 0x000fe20000000800 */
[----:B------:R-:W0:Y:S01]  /*0010*/  S2R R0, SR_CTAID.X ;  /* 0x0000000000007919 */ /* 0x000e220000002500 */
[----:B------:R-:W0:Y:S01]  /*0020*/  LDCU UR4, c[0x0][0x360] ;  /* 0x00006c00ff0477ac */ /* 0x000e220008000800 */
[----:B------:R-:W0:Y:S01]  /*0030*/  S2R R3, SR_TID.X ;  /* 0x0000000000037919 */ /* 0x000e220000002100 */
[----:B------:R-:W1:Y:S01]  /*0040*/  LDCU UR5, c[0x0][0x3a0] ;  /* 0x00007400ff0577ac */ /* 0x000e620008000800 */
[----:B0-----:R-:W-:-:S05]  /*0050*/  IMAD R0, R0, UR4, R3 ;  /* 0x0000000400007c24 */ /* 0x001fca000f8e0203 */
[----:B-1----:R-:W-:-:S13]  /*0060*/  ISETP.GE.AND P0, PT, R0, UR5, PT ;  /* 0x0000000500007c0c */ /* 0x002fda000bf06270 */
[----:B------:R-:W-:Y:S05]  /*0070*/  @P0 EXIT ;  /* 0x000000000000094d */ /* 0x000fea0003800000 */
[----:B------:R-:W0:Y:S01]  /*0080*/  LDC.64 R2, c[0x0][0x380] ;  /* 0x0000e000ff027b82 */ /* 0x000e220000000a00 */
[----:B------:R-:W1:Y:S01]  /*0090*/  LDCU UR5, c[0x0][0x370] ;  /* 0x00006e00ff0577ac */ /* 0x000e620008000800 */
[----:B------:R-:W2:Y:S06]  /*00a0*/  LDCU.64 UR6, c[0x0][0x358] ;  /* 0x00006b00ff0677ac */ /* 0x000eac0008000a00 */
[----:B------:R-:W3:Y:S01]  /*00b0*/  LDC.64 R4, c[0x0][0x390] ;  /* 0x0000e400ff047b82 */ /* 0x000ee20000000a00 */
[----:B------:R-:W4:Y:S07]  /*00c0*/  LDCU UR8, c[0x0][0x3a0] ;  /* 0x00007400ff0877ac */ /* 0x000f2e0008000800 */
[----:B------:R-:W0:Y:S01]  /*00d0*/  LDC.64 R6, c[0x0][0x388] ;  /* 0x0000e200ff067b82 */ /* 0x000e220000000a00 */
[----:B-1----:R-:W-:-:S07]  /*00e0*/  UIMAD UR4, UR4, UR5, URZ ;  /* 0x00000005040472a4 */ /* 0x002fce000f8e02ff */
[----:B--2---:R-:W1:Y:S05]  /*00f0*/  LDC.64 R8, c[0x0][0x398] ;  /* 0x0000e600ff087b82 */ /* 0x004e6a0000000a00 */
.L_x_3:
[----:B0-2---:R-:W-:-:S06]  /*0100*/  IMAD.WIDE R10, R0, 0x4, R2 ;  /* 0x00000004000a7825 */ /* 0x005fcc00078e0202 */
[----:B------:R-:W3:Y:S02]  /*0110*/  LDG.E R11, desc[UR6][R10.64] ;  /* 0x000000060a0b7981 */ /* 0x000ee4000c1e1900 */
[----:B---3--:R-:W-:-:S06]  /*0120*/  IMAD.WIDE R12, R11, 0x4, R4 ;  /* 0x000000040b0c7825 */ /* 0x008fcc00078e0204 */
[----:B------:R-:W2:Y:S01]  /*0130*/  LDG.E R12, desc[UR6][R12.64] ;  /* 0x000000060c0c7981 */ /* 0x000ea2000c1e1900 */
[----:B------:R-:W-:Y:S01]  /*0140*/  MOV R17, R0 ;  /* 0x0000000000117202 */ /* 0x000fe20000000f00 */
[----:B------:R-:W-:Y:S01]  /*0150*/  BSSY.RECONVERGENT B0, `(.L_x_0) ;  /* 0x000000d000007945 */ /* 0x000fe20003800200 */
[----:B------:R-:W-:-:S04]  /*0160*/  IADD3 R0, PT, PT, R0, UR4, RZ ;  /* 0x0000000400007c10 */ /* 0x000fc8000fffe0ff */
[----:B----4-:R-:W-:Y:S02]  /*0170*/  ISETP.GE.AND P0, PT, R0, UR8, PT ;  /* 0x0000000800007c0c */ /* 0x010fe4000bf06270 */
[----:B--2---:R-:W-:-:S13]  /*0180*/  ISETP.NE.AND P1, PT, R12, -0x1, PT ;  /* 0xffffffff0c00780c */ /* 0x004fda0003f25270 */
[----:B------:R-:W-:Y:S05]  /*0190*/  @P1 BRA `(.L_x_1) ;  /* 0x00000000001c1947 */ /* 0x000fea0003800000 */
[----:B------:R-:W-:-:S06]  /*01a0*/  IMAD.WIDE R10, R17, 0x4, R6 ;  /* 0x00000004110a7825 */ /* 0x000fcc00078e0206 */
[----:B------:R-:W2:Y:S02]  /*01b0*/  LDG.E R11, desc[UR6][R10.64] ;  /* 0x000000060a0b7981 */ /* 0x000ea4000c1e1900 */
[----:B--2---:R-:W-:-:S06]  /*01c0*/  IMAD.WIDE R12, R11, 0x4, R4 ;  /* 0x000000040b0c7825 */ /* 0x004fcc00078e0204 */
[----:B------:R-:W2:Y:S01]  /*01d0*/  LDG.E R12, desc[UR6][R12.64] ;  /* 0x000000060c0c7981 */ /* 0x000ea2000c1e1900 */
[----:B------:R-:W-:Y:S01]  /*01e0*/  HFMA2 R15, -RZ, RZ, 0, 5.9604644775390625e-08 ;  /* 0x00000001ff0f7431 */ /* 0x000fe200000001ff */
[----:B--2---:R-:W-:-:S13]  /*01f0*/  ISETP.NE.AND P1, PT, R12, -0x1, PT ;  /* 0xffffffff0c00780c */ /* 0x004fda0003f25270 */
[----:B------:R-:W-:Y:S05]  /*0200*/  @!P1 BRA `(.L_x_2) ;  /* 0x0000000000049947 */ /* 0x000fea0003800000 */
.L_x_1:
[----:B------:R-:W-:-:S07]  /*0210*/  MOV R15, RZ ;  /* 0x000000ff000f7202 */ /* 0x000fce0000000f00 */
.L_x_2:
[----:B------:R-:W-:Y:S05]  /*0220*/  BSYNC.RECONVERGENT B0 ;  /* 0x0000000000007941 */ /* 0x000fea0003800200 */
.L_x_0:
[----:B-1----:R-:W-:-:S05]  /*0230*/  IMAD.WIDE R10, R17, 0x4, R8 ;  /* 0x00000004110a7825 */ /* 0x002fca00078e0208 */
[----:B------:R2:W-:Y:S01]  /*0240*/  STG.E desc[UR6][R10.64], R15 ;  /* 0x0000000f0a007986 */ /* 0x0005e2000c101906 */
[----:B------:R-:W-:Y:S05]  /*0250*/  @!P0 BRA `(.L_x_3) ;  /* 0xfffffffc00a88947 */ /* 0x000fea000383ffff */
[----:B------:R-:W-:Y:S05]  /*0260*/  EXIT ;  /* 0x000000000000794d */ /* 0x000fea0003800000 */
.L_x_4:
[----:B------:R-:W-:-:S00]  /*0270*/  BRA `(.L_x_4) ;  /* 0xfffffffc00fc7947 */ /* 0x000fc0000383ffff */
[----:B------:R-:W-:-:S00]  /*0280*/  NOP ;  /* 0x0000000000007918 */ /* 0x000fc00000000000 */
[----:B------:R-:W-:-:S00]  /*0290*/  NOP ;  /* 0x0000000000007918 */ /* 0x000fc00000000000 */
[----:B------:R-:W-:-:S00]  /*02a0*/  NOP ;  /* 0x0000000000007918 */ /* 0x000fc00000000000 */
[----:B------:R-:W-:-:S00]  /*02b0*/  NOP ;  /* 0x0000000000007918 */ /* 0x000fc00000000000 */
[----:B------:R-:W-:-:S00]  /*02c0*/  NOP ;  /* 0x0000000000007918 */ /* 0x000fc00000000000 */
[----:B------:R-:W-:-:S00]  /*02d0*/  NOP ;  /* 0x0000000000007918 */ /* 0x000fc00000000000 */
[----:B------:R-:W-:-:S00]  /*02e0*/  NOP ;  /* 0x0000000000007918 */ /* 0x000fc00000000000 */
[----:B------:R-:W-:-:S00]  /*02f0*/  NOP ;  /* 0x0000000000007918 */ /* 0x000fc00000000000 */
.L_x_5:


//--------------------- .nv.shared.reserved.0     --------------------------
	.section	.nv.shared.reserved.0,"aw",@nobits
	.weak		__nv_reservedSMEM_offset_0_alias
	.size		__nv_reservedSMEM_offset_0_alias, 0, 64
	.other		__nv_reservedSMEM_offset_0_alias,@"STO_CUDA_RESERVED_SHARED STV_DEFAULT"
__nv_reservedSMEM_offset_0_alias:
	.zero		0
	.zero		64


//--------------------- .nv.constant0._Z19markFilterEdges_gpuPiS_S_S_i --------------------------
	.section	.nv.constant0._Z19markFilterEdges_gpuPiS_S_S_i,"a",@progbits
	.sectionflags	@""
	.align	4
.nv.constant0._Z19markFilterEdges_gpuPiS_S_S_i:
	.zero		932


//--------------------- SYMBOLS --------------------------

	.type		.nv.reservedSmem.offset0,@object
	.size		.nv.reservedSmem.offset0,0x4
